	.headerflags	@"EF_CUDA_TEXMODE_UNIFIED EF_CUDA_64BIT_ADDRESS EF_CUDA_ACCELERATORS EF_CUDA_SM90 EF_CUDA_VIRTUAL_SM(EF_CUDA_SM90)"
	.elftype	@"ET_EXEC"


//--------------------- .nv.info                  --------------------------
	.section	.nv.info,"",@"SHT_CUDA_INFO"
	.align	4


	//----- nvinfo : EIATTR_REGCOUNT
	.align		4
        /*0000*/ 	.byte	0x04, 0x2f
        /*0002*/ 	.short	(.L_1 - .L_0)
	.align		4
.L_0:
        /*0004*/ 	.word	index@(triton_poi_fused__to_copy_76)
        /*0008*/ 	.word	0x0000000a


	//----- nvinfo : EIATTR_MIN_STACK_SIZE
	.align		4
.L_1:
        /*000c*/ 	.byte	0x04, 0x12
        /*000e*/ 	.short	(.L_3 - .L_2)
	.align		4
.L_2:
        /*0010*/ 	.word	index@(triton_poi_fused__to_copy_76)
        /*0014*/ 	.word	0x00000000


	//----- nvinfo : EIATTR_FRAME_SIZE
	.align		4
.L_3:
        /*0018*/ 	.byte	0x04, 0x11
        /*001a*/ 	.short	(.L_5 - .L_4)
	.align		4
.L_4:
        /*001c*/ 	.word	index@(triton_poi_fused__to_copy_76)
        /*0020*/ 	.word	0x00000000


	//----- nvinfo : EIATTR_MIN_STACK_SIZE
	.align		4
.L_5:
        /*0024*/ 	.byte	0x04, 0x12
        /*0026*/ 	.short	(.L_7 - .L_6)
	.align		4
.L_6:
        /*0028*/ 	.word	index@(triton_poi_fused__to_copy_76)
        /*002c*/ 	.word	0x00000000
.L_7:


//--------------------- .nv.info.triton_poi_fused__to_copy_76 --------------------------
	.section	.nv.info.triton_poi_fused__to_copy_76,"",@"SHT_CUDA_INFO"
	.sectionflags	@""
	.align	4


	//----- nvinfo : EIATTR_CUDA_API_VERSION
	.align		4
        /*0000*/ 	.byte	0x04, 0x37
        /*0002*/ 	.short	(.L_9 - .L_8)
.L_8:
        /*0004*/ 	.word	0x0000007c


	//----- nvinfo : EIATTR_KPARAM_INFO
	.align		4
.L_9:
        /*0008*/ 	.byte	0x04, 0x17
        /*000a*/ 	.short	(.L_11 - .L_10)
.L_10:
        /*000c*/ 	.word	0x00000000
        /*0010*/ 	.short	0x0001
        /*0012*/ 	.short	0x0008
        /*0014*/ 	.byte	0x00, 0xf0, 0x11, 0x00


	//----- nvinfo : EIATTR_KPARAM_INFO
	.align		4
.L_11:
        /*0018*/ 	.byte	0x04, 0x17
        /*001a*/ 	.short	(.L_13 - .L_12)
.L_12:
        /*001c*/ 	.word	0x00000000
        /*0020*/ 	.short	0x0000
        /*0022*/ 	.short	0x0000
        /*0024*/ 	.byte	0x00, 0xf4, 0x21, 0x00


	//----- nvinfo : EIATTR_SPARSE_MMA_MASK
	.align		4
.L_13:
        /*0028*/ 	.byte	0x03, 0x50
        /*002a*/ 	.short	0x0000


	//----- nvinfo : EIATTR_MAXREG_COUNT
	.align		4
        /*002c*/ 	.byte	0x03, 0x1b
        /*002e*/ 	.short	0x00ff


	//----- nvinfo : EIATTR_EXIT_INSTR_OFFSETS
	.align		4
        /*0030*/ 	.byte	0x04, 0x1c
        /*0032*/ 	.short	(.L_15 - .L_14)


	//   ....[0]....
.L_14:
        /*0034*/ 	.word	0x00000170


	//   ....[1]....
        /*0038*/ 	.word	0x000001a0


	//----- nvinfo : EIATTR_REQNTID
	.align		4
.L_15:
        /*003c*/ 	.byte	0x04, 0x10
        /*003e*/ 	.short	(.L_17 - .L_16)
.L_16:
        /*0040*/ 	.word	0x00000020
        /*0044*/ 	.word	0x00000001
        /*0048*/ 	.word	0x00000001


	//----- nvinfo : EIATTR_CBANK_PARAM_SIZE
	.align		4
.L_17:
        /*004c*/ 	.byte	0x03, 0x19
        /*004e*/ 	.short	0x000c


	//----- nvinfo : EIATTR_PARAM_CBANK
	.align		4
        /*0050*/ 	.byte	0x04, 0x0a
        /*0052*/ 	.short	(.L_19 - .L_18)
	.align		4
.L_18:
        /*0054*/ 	.word	index@(.nv.constant0.triton_poi_fused__to_copy_76)
        /*0058*/ 	.short	0x0210
        /*005a*/ 	.short	0x000c


	//----- nvinfo : EIATTR_SW_WAR
	.align		4
.L_19:
        /*005c*/ 	.byte	0x04, 0x36
        /*005e*/ 	.short	(.L_21 - .L_20)
.L_20:
        /*0060*/ 	.word	0x00000008
.L_21:


//--------------------- .nv.callgraph             --------------------------
	.section	.nv.callgraph,"",@"SHT_CUDA_CALLGRAPH"
	.align	4
	.sectionentsize	8
	.align		4
        /*0000*/ 	.word	0x00000000
	.align		4
        /*0004*/ 	.word	0xffffffff
	.align		4
        /*0008*/ 	.word	0x00000000
	.align		4
        /*000c*/ 	.word	0xfffffffe
	.align		4
        /*0010*/ 	.word	0x00000000
	.align		4
        /*0014*/ 	.word	0xfffffffd
	.align		4
        /*0018*/ 	.word	0x00000000
	.align		4
        /*001c*/ 	.word	0xfffffffc


//--------------------- .text.triton_poi_fused__to_copy_76 --------------------------
	.section	.text.triton_poi_fused__to_copy_76,"ax",@progbits
	.align	128
        .global         triton_poi_fused__to_copy_76
        .type           triton_poi_fused__to_copy_76,@function
        .size           triton_poi_fused__to_copy_76,(.L_x_1 - triton_poi_fused__to_copy_76)
        .other          triton_poi_fused__to_copy_76,@"STO_CUDA_ENTRY STV_DEFAULT"
triton_poi_fused__to_copy_76:
.text.triton_poi_fused__to_copy_76:
[----:B------:R-:W0:Y:S02]  /*0000*/  LDC R1, c[0x0][0x28] ;  /* 0x00000a00ff017b82 */ /* 0x000e240000000800 */
[----:B------:R-:W1:Y:S01]  /*0010*/  S2R R0, SR_TID.X ;  /* 0x0000000000007919 */ /* 0x000e620000002100 */
[----:B------:R-:W-:Y:S01]  /*0020*/  IMAD.MOV.U32 R7, RZ, RZ, 0x3d800000 ;  /* 0x3d800000ff077424 */ /* 0x000fe200078e00ff */
[----:B------:R-:W2:Y:S01]  /*0030*/  S2R R5, SR_CTAID.X ;  /* 0x0000000000057919 */ /* 0x000ea20000002500 */
[----:B-1----:R-:W-:-:S05]  /*0040*/  IMAD.SHL.U32 R0, R0, 0x2, RZ ;  /* 0x0000000200007824 */ /* 0x002fca00078e00ff */
[----:B------:R-:W-:-:S05]  /*0050*/  LOP3.LUT R0, R0, 0x3e, RZ, 0xc0, !PT ;  /* 0x0000003e00007812 */ /* 0x000fca00078ec0ff */
[----:B--2---:R-:W-:-:S05]  /*0060*/  IMAD R5, R5, 0x40, R0 ;  /* 0x0000004005057824 */ /* 0x004fca00078e0200 */
[----:B------:R-:W-:Y:S02]  /*0070*/  IADD3 R0, R5, 0x1, RZ ;  /* 0x0000000105007810 */ /* 0x000fe40007ffe0ff */
[----:B------:R-:W-:Y:S02]  /*0080*/  I2FP.F32.S32 R2, R5 ;  /* 0x0000000500027245 */ /* 0x000fe40000201400 */
[----:B------:R-:W-:Y:S02]  /*0090*/  I2FP.F32.S32 R0, R0 ;  /* 0x0000000000007245 */ /* 0x000fe40000201400 */
[----:B------:R-:W-:Y:S01]  /*00a0*/  ISETP.GE.AND P0, PT, R5, 0x40, PT ;  /* 0x000000400500780c */ /* 0x000fe20003f06270 */
[----:B------:R-:W-:Y:S02]  /*00b0*/  FADD R2, R2, 0.5 ;  /* 0x3f00000002027421 */ /* 0x000fe40000000000 */
[----:B------:R-:W-:Y:S02]  /*00c0*/  FADD R0, R0, 0.5 ;  /* 0x3f00000000007421 */ /* 0x000fe40000000000 */
[----:B------:R-:W-:-:S02]  /*00d0*/  FFMA R4, R2, R7, -0.5 ;  /* 0xbf00000002047423 */ /* 0x000fc40000000007 */
[----:B------:R-:W1:Y:S01]  /*00e0*/  LDC.64 R2, c[0x0][0x210] ;  /* 0x00008400ff027b82 */ /* 0x000e620000000a00 */
[----:B------:R-:W-:Y:S02]  /*00f0*/  FFMA R0, R0, R7, -0.5 ;  /* 0xbf00000000007423 */ /* 0x000fe40000000007 */
[----:B------:R-:W-:-:S03]  /*0100*/  FMNMX R4, RZ, R4, !PT ;  /* 0x00000004ff047209 */ /* 0x000fc60007800000 */
[----:B------:R-:W-:-:S03]  /*0110*/  FMNMX R0, RZ, R0, !PT ;  /* 0x00000000ff007209 */ /* 0x000fc60007800000 */
[----:B------:R-:W2:Y:S08]  /*0120*/  F2I.TRUNC.NTZ R4, R4 ;  /* 0x0000000400047305 */ /* 0x000eb0000020f100 */
[----:B------:R-:W3:Y:S01]  /*0130*/  F2I.TRUNC.NTZ R6, R0 ;  /* 0x0000000000067305 */ /* 0x000ee2000020f100 */
[----:B-1----:R-:W-:Y:S01]  /*0140*/  IMAD.WIDE R2, R5, 0x8, R2 ;  /* 0x0000000805027825 */ /* 0x002fe200078e0202 */
[----:B--2---:R-:W-:-:S02]  /*0150*/  SHF.R.S32.HI R5, RZ, 0x1f, R4 ;  /* 0x0000001fff057819 */ /* 0x004fc40000011404 */
[----:B---3--:R-:W-:Y:S01]  /*0160*/  SHF.R.S32.HI R7, RZ, 0x1f, R6 ;  /* 0x0000001fff077819 */ /* 0x008fe20000011406 */
[----:B------:R-:W-:Y:S06]  /*0170*/  @P0 EXIT ;  /* 0x000000000000094d */ /* 0x000fec0003800000 */
[----:B------:R-:W-:Y:S02]  /*0180*/  ULDC.64 UR4, c[0x0][0x208] ;  /* 0x0000820000047ab9 */ /* 0x000fe40000000a00 */
[----:B------:R-:W-:Y:S01]  /*0190*/  STG.E.128 desc[UR4][R2.64], R4 ;  /* 0x0000000402007986 */ /* 0x000fe2000c101d04 */
[----:B------:R-:W-:Y:S05]  /*01a0*/  EXIT ;  /* 0x000000000000794d */ /* 0x000fea0003800000 */
.L_x_0:
[----:B------:R-:W-:-:S00]  /*01b0*/  BRA `(.L_x_0) ;  /* 0xfffffffc00fc7947 */ /* 0x000fc0000383ffff */
[----:B------:R-:W-:-:S00]  /*01c0*/  NOP ;  /* 0x0000000000007918 */ /* 0x000fc00000000000 */
        /* <DEDUP_REMOVED lines=11> */
.L_x_1:


//--------------------- .nv.constant0.triton_poi_fused__to_copy_76 --------------------------
	.section	.nv.constant0.triton_poi_fused__to_copy_76,"a",@progbits
	.sectionflags	@""
	.align	4
.nv.constant0.triton_poi_fused__to_copy_76:
	.zero		540
